//
// Generated by NVIDIA NVVM Compiler
//
// Compiler Build ID: CL-36424714
// Cuda compilation tools, release 13.0, V13.0.88
// Based on NVVM 20.0.0
//

.version 9.0
.target sm_100
.address_size 64

	// .globl	_Z10reductionBPiS_i
.extern .shared .align 16 .b8 sdata[];
.extern .shared .align 16 .b8 partialSum[];
.extern .shared .align 16 .b8 temp[];

.visible .entry _Z10reductionBPiS_i(
	.param .u64 .ptr .align 1 _Z10reductionBPiS_i_param_0,
	.param .u64 .ptr .align 1 _Z10reductionBPiS_i_param_1,
	.param .u32 _Z10reductionBPiS_i_param_2
)
{
	.reg .pred 	%p<6>;
	.reg .b32 	%r<21>;
	.reg .b64 	%rd<7>;

	ld.param.u64 	%rd1, [_Z10reductionBPiS_i_param_0];
	ld.param.u64 	%rd2, [_Z10reductionBPiS_i_param_1];
	ld.param.u32 	%r7, [_Z10reductionBPiS_i_param_2];
	mov.u32 	%r8, %ctaid.x;
	mov.u32 	%r20, %ntid.x;
	mov.u32 	%r2, %tid.x;
	mad.lo.s32 	%r3, %r8, %r20, %r2;
	setp.ge.s32 	%p1, %r3, %r7;
	shl.b32 	%r9, %r2, 2;
	mov.u32 	%r10, sdata;
	add.s32 	%r4, %r10, %r9;
	@%p1 bra 	$L__BB0_2;
	cvta.to.global.u64 	%rd3, %rd1;
	mul.wide.s32 	%rd4, %r3, 4;
	add.s64 	%rd5, %rd3, %rd4;
	ld.global.u32 	%r12, [%rd5];
	st.shared.u32 	[%r4], %r12;
	bra.uni 	$L__BB0_3;
$L__BB0_2:
	mov.b32 	%r11, 0;
	st.shared.u32 	[%r4], %r11;
$L__BB0_3:
	bar.sync 	0;
	setp.lt.u32 	%p2, %r20, 2;
	@%p2 bra 	$L__BB0_7;
$L__BB0_4:
	shr.u32 	%r6, %r20, 1;
	setp.ge.u32 	%p3, %r2, %r6;
	@%p3 bra 	$L__BB0_6;
	shl.b32 	%r13, %r6, 2;
	add.s32 	%r14, %r4, %r13;
	ld.shared.u32 	%r15, [%r14];
	ld.shared.u32 	%r16, [%r4];
	add.s32 	%r17, %r16, %r15;
	st.shared.u32 	[%r4], %r17;
$L__BB0_6:
	bar.sync 	0;
	setp.gt.u32 	%p4, %r20, 3;
	mov.u32 	%r20, %r6;
	@%p4 bra 	$L__BB0_4;
$L__BB0_7:
	setp.ne.s32 	%p5, %r2, 0;
	@%p5 bra 	$L__BB0_9;
	ld.shared.u32 	%r18, [sdata];
	cvta.to.global.u64 	%rd6, %rd2;
	atom.global.add.u32 	%r19, [%rd6], %r18;
$L__BB0_9:
	ret;

}
	// .globl	_Z10reductionAPiS_i
.visible .entry _Z10reductionAPiS_i(
	.param .u64 .ptr .align 1 _Z10reductionAPiS_i_param_0,
	.param .u64 .ptr .align 1 _Z10reductionAPiS_i_param_1,
	.param .u32 _Z10reductionAPiS_i_param_2
)
{
	.reg .pred 	%p<6>;
	.reg .b32 	%r<23>;
	.reg .b64 	%rd<7>;

	ld.param.u64 	%rd1, [_Z10reductionAPiS_i_param_0];
	ld.param.u64 	%rd2, [_Z10reductionAPiS_i_param_1];
	ld.param.u32 	%r7, [_Z10reductionAPiS_i_param_2];
	mov.u32 	%r8, %ctaid.x;
	mov.u32 	%r1, %ntid.x;
	mov.u32 	%r2, %tid.x;
	mad.lo.s32 	%r3, %r8, %r1, %r2;
	setp.ge.s32 	%p1, %r3, %r7;
	shl.b32 	%r9, %r2, 2;
	mov.u32 	%r10, partialSum;
	add.s32 	%r4, %r10, %r9;
	@%p1 bra 	$L__BB1_2;
	cvta.to.global.u64 	%rd3, %rd1;
	mul.wide.s32 	%rd4, %r3, 4;
	add.s64 	%rd5, %rd3, %rd4;
	ld.global.u32 	%r12, [%rd5];
	st.shared.u32 	[%r4], %r12;
	bra.uni 	$L__BB1_3;
$L__BB1_2:
	mov.b32 	%r11, 0;
	st.shared.u32 	[%r4], %r11;
$L__BB1_3:
	bar.sync 	0;
	setp.lt.u32 	%p2, %r1, 2;
	@%p2 bra 	$L__BB1_8;
	mov.b32 	%r22, 1;
$L__BB1_5:
	sub.s32 	%r14, %r1, %r22;
	setp.ge.u32 	%p3, %r2, %r14;
	@%p3 bra 	$L__BB1_7;
	shl.b32 	%r15, %r22, 2;
	add.s32 	%r16, %r4, %r15;
	ld.shared.u32 	%r17, [%r16];
	ld.shared.u32 	%r18, [%r4];
	add.s32 	%r19, %r18, %r17;
	st.shared.u32 	[%r4], %r19;
$L__BB1_7:
	bar.sync 	0;
	shl.b32 	%r22, %r22, 1;
	setp.lt.u32 	%p4, %r22, %r1;
	@%p4 bra 	$L__BB1_5;
$L__BB1_8:
	setp.ne.s32 	%p5, %r2, 0;
	@%p5 bra 	$L__BB1_10;
	ld.shared.u32 	%r20, [partialSum];
	cvta.to.global.u64 	%rd6, %rd2;
	atom.global.add.u32 	%r21, [%rd6], %r20;
$L__BB1_10:
	ret;

}
	// .globl	_Z17segmentScanKernelPiPKii
.visible .entry _Z17segmentScanKernelPiPKii(
	.param .u64 .ptr .align 1 _Z17segmentScanKernelPiPKii_param_0,
	.param .u64 .ptr .align 1 _Z17segmentScanKernelPiPKii_param_1,
	.param .u32 _Z17segmentScanKernelPiPKii_param_2
)
{
	.reg .pred 	%p<10>;
	.reg .b32 	%r<60>;
	.reg .b64 	%rd<9>;

	ld.param.u64 	%rd1, [_Z17segmentScanKernelPiPKii_param_0];
	ld.param.u64 	%rd2, [_Z17segmentScanKernelPiPKii_param_1];
	ld.param.u32 	%r16, [_Z17segmentScanKernelPiPKii_param_2];
	mov.u32 	%r1, %tid.x;
	mov.u32 	%r17, %ctaid.x;
	mov.u32 	%r18, %ntid.x;
	mad.lo.s32 	%r2, %r17, %r18, %r1;
	setp.ge.s32 	%p1, %r2, %r16;
	shl.b32 	%r19, %r1, 3;
	mov.u32 	%r20, temp;
	add.s32 	%r3, %r20, %r19;
	@%p1 bra 	$L__BB2_2;
	cvta.to.global.u64 	%rd3, %rd2;
	shl.b32 	%r22, %r2, 1;
	mul.wide.s32 	%rd4, %r22, 4;
	add.s64 	%rd5, %rd3, %rd4;
	ld.global.u32 	%r23, [%rd5];
	ld.global.u32 	%r24, [%rd5+4];
	st.shared.v2.u32 	[%r3], {%r23, %r24};
	bra.uni 	$L__BB2_3;
$L__BB2_2:
	mov.b32 	%r21, 0;
	st.shared.v2.u32 	[%r3], {%r21, %r21};
$L__BB2_3:
	bar.sync 	0;
	shr.s32 	%r55, %r16, 1;
	setp.lt.s32 	%p2, %r55, 1;
	mov.b32 	%r57, 1;
	@%p2 bra 	$L__BB2_8;
	shl.b32 	%r27, %r1, 1;
	or.b32  	%r5, %r27, 1;
	mov.b32 	%r57, 1;
$L__BB2_5:
	setp.ge.s32 	%p3, %r1, %r55;
	@%p3 bra 	$L__BB2_7;
	mul.lo.s32 	%r28, %r57, %r5;
	shl.b32 	%r29, %r28, 2;
	add.s32 	%r31, %r20, %r29;
	ld.shared.u32 	%r32, [%r31+-4];
	shl.b32 	%r33, %r57, 2;
	add.s32 	%r34, %r31, %r33;
	ld.shared.u32 	%r35, [%r34+-4];
	add.s32 	%r36, %r35, %r32;
	st.shared.u32 	[%r34+-4], %r36;
$L__BB2_7:
	shl.b32 	%r57, %r57, 1;
	bar.sync 	0;
	shr.u32 	%r9, %r55, 1;
	setp.gt.u32 	%p4, %r55, 1;
	mov.u32 	%r55, %r9;
	@%p4 bra 	$L__BB2_5;
$L__BB2_8:
	setp.ne.s32 	%p5, %r1, 0;
	@%p5 bra 	$L__BB2_10;
	shl.b32 	%r37, %r16, 2;
	add.s32 	%r39, %r20, %r37;
	mov.b32 	%r40, 0;
	st.shared.u32 	[%r39+-4], %r40;
$L__BB2_10:
	setp.lt.s32 	%p6, %r16, 2;
	@%p6 bra 	$L__BB2_15;
	shl.b32 	%r42, %r1, 1;
	or.b32  	%r11, %r42, 1;
	mov.b32 	%r58, 1;
$L__BB2_12:
	shr.u32 	%r57, %r57, 1;
	bar.sync 	0;
	setp.ge.u32 	%p7, %r1, %r58;
	@%p7 bra 	$L__BB2_14;
	mul.lo.s32 	%r43, %r57, %r11;
	shl.b32 	%r44, %r43, 2;
	add.s32 	%r46, %r20, %r44;
	ld.shared.u32 	%r47, [%r46+-4];
	shl.b32 	%r48, %r57, 2;
	add.s32 	%r49, %r46, %r48;
	ld.shared.u32 	%r50, [%r49+-4];
	st.shared.u32 	[%r46+-4], %r50;
	add.s32 	%r51, %r50, %r47;
	st.shared.u32 	[%r49+-4], %r51;
$L__BB2_14:
	shl.b32 	%r58, %r58, 1;
	setp.lt.s32 	%p8, %r58, %r16;
	@%p8 bra 	$L__BB2_12;
$L__BB2_15:
	setp.ge.s32 	%p9, %r2, %r16;
	bar.sync 	0;
	@%p9 bra 	$L__BB2_17;
	ld.shared.v2.u32 	{%r52, %r53}, [%r3];
	shl.b32 	%r54, %r2, 1;
	cvta.to.global.u64 	%rd6, %rd1;
	mul.wide.s32 	%rd7, %r54, 4;
	add.s64 	%rd8, %rd6, %rd7;
	st.global.u32 	[%rd8], %r52;
	st.global.u32 	[%rd8+4], %r53;
$L__BB2_17:
	ret;

}
	// .globl	_Z18addBlockIncrementsPiPKiii
.visible .entry _Z18addBlockIncrementsPiPKiii(
	.param .u64 .ptr .align 1 _Z18addBlockIncrementsPiPKiii_param_0,
	.param .u64 .ptr .align 1 _Z18addBlockIncrementsPiPKiii_param_1,
	.param .u32 _Z18addBlockIncrementsPiPKiii_param_2,
	.param .u32 _Z18addBlockIncrementsPiPKiii_param_3
)
{
	.reg .pred 	%p<2>;
	.reg .b32 	%r<9>;
	.reg .b64 	%rd<9>;

	ld.param.u64 	%rd1, [_Z18addBlockIncrementsPiPKiii_param_0];
	ld.param.u64 	%rd2, [_Z18addBlockIncrementsPiPKiii_param_1];
	ld.param.u32 	%r3, [_Z18addBlockIncrementsPiPKiii_param_2];
	ld.param.u32 	%r4, [_Z18addBlockIncrementsPiPKiii_param_3];
	mov.u32 	%r5, %tid.x;
	mov.u32 	%r1, %ctaid.x;
	mad.lo.s32 	%r2, %r4, %r1, %r5;
	setp.ge.s32 	%p1, %r2, %r3;
	@%p1 bra 	$L__BB3_2;
	cvta.to.global.u64 	%rd3, %rd2;
	cvta.to.global.u64 	%rd4, %rd1;
	mul.wide.u32 	%rd5, %r1, 4;
	add.s64 	%rd6, %rd3, %rd5;
	ld.global.u32 	%r6, [%rd6];
	mul.wide.s32 	%rd7, %r2, 4;
	add.s64 	%rd8, %rd4, %rd7;
	ld.global.u32 	%r7, [%rd8];
	add.s32 	%r8, %r7, %r6;
	st.global.u32 	[%rd8], %r8;
$L__BB3_2:
	ret;

}


// ===== COMPILED SASS (sm_100) =====

	.target	sm_100

	.elftype	@"ET_EXEC"


//--------------------- .note.nv.tkinfo           --------------------------
	.section	.note.nv.tkinfo,"",@"SHT_NOTE"
	.sectionflags	@"SHF_NOTE_NV_TKINFO"
	.tkinfo
        /*0018*/ 	.word	0x00000002
        /*0030*/ 	.string	""
        /*0030*/ 	.string	"ptxas"
        /*0030*/ 	.string	"Cuda compilation tools, release 13.0, V13.0.88"
        /*0030*/ 	.string	"Build cuda_13.0.r13.0/compiler.36424714_0"
        /*0030*/ 	.string	"-arch sm_100 -m 64 "



//--------------------- .note.nv.cuinfo           --------------------------
	.section	.note.nv.cuinfo,"",@"SHT_NOTE"
	.sectionflags	@"SHF_NOTE_NV_CUINFO"
        /*0018*/ 	.short	0x0002
        /*001a*/ 	.short	0x0064
        /*001c*/ 	.short	0x0082
	.zero		2


//--------------------- .nv.info                  --------------------------
	.section	.nv.info,"",@"SHT_CUDA_INFO"
	.align	4


	//----- nvinfo : EIATTR_REGCOUNT
	.align		4
        /*0000*/ 	.byte	0x04, 0x2f
        /*0002*/ 	.short	(.L_1 - .L_0)
	.align		4
.L_0:
        /*0004*/ 	.word	index@(_Z10reductionBPiS_i)
        /*0008*/ 	.word	0x0000000a


	//----- nvinfo : EIATTR_FRAME_SIZE
	.align		4
.L_1:
        /*000c*/ 	.byte	0x04, 0x11
        /*000e*/ 	.short	(.L_3 - .L_2)
	.align		4
.L_2:
        /*0010*/ 	.word	index@(_Z10reductionBPiS_i)
        /*0014*/ 	.word	0x00000000


	//----- nvinfo : EIATTR_REGCOUNT
	.align		4
.L_3:
        /*0018*/ 	.byte	0x04, 0x2f
        /*001a*/ 	.short	(.L_5 - .L_4)
	.align		4
.L_4:
        /*001c*/ 	.word	index@(_Z10reductionAPiS_i)
        /*0020*/ 	.word	0x0000000a


	//----- nvinfo : EIATTR_FRAME_SIZE
	.align		4
.L_5:
        /*0024*/ 	.byte	0x04, 0x11
        /*0026*/ 	.short	(.L_7 - .L_6)
	.align		4
.L_6:
        /*0028*/ 	.word	index@(_Z10reductionAPiS_i)
        /*002c*/ 	.word	0x00000000


	//----- nvinfo : EIATTR_REGCOUNT
	.align		4
.L_7:
        /*0030*/ 	.byte	0x04, 0x2f
        /*0032*/ 	.short	(.L_9 - .L_8)
	.align		4
.L_8:
        /*0034*/ 	.word	index@(_Z17segmentScanKernelPiPKii)
        /*0038*/ 	.word	0x0000000e


	//----- nvinfo : EIATTR_FRAME_SIZE
	.align		4
.L_9:
        /*003c*/ 	.byte	0x04, 0x11
        /*003e*/ 	.short	(.L_11 - .L_10)
	.align		4
.L_10:
        /*0040*/ 	.word	index@(_Z17segmentScanKernelPiPKii)
        /*0044*/ 	.word	0x00000000


	//----- nvinfo : EIATTR_REGCOUNT
	.align		4
.L_11:
        /*0048*/ 	.byte	0x04, 0x2f
        /*004a*/ 	.short	(.L_13 - .L_12)
	.align		4
.L_12:
        /*004c*/ 	.word	index@(_Z18addBlockIncrementsPiPKiii)
        /*0050*/ 	.word	0x0000000a


	//----- nvinfo : EIATTR_FRAME_SIZE
	.align		4
.L_13:
        /*0054*/ 	.byte	0x04, 0x11
        /*0056*/ 	.short	(.L_15 - .L_14)
	.align		4
.L_14:
        /*0058*/ 	.word	index@(_Z18addBlockIncrementsPiPKiii)
        /*005c*/ 	.word	0x00000000


	//----- nvinfo : EIATTR_MIN_STACK_SIZE
	.align		4
.L_15:
        /*0060*/ 	.byte	0x04, 0x12
        /*0062*/ 	.short	(.L_17 - .L_16)
	.align		4
.L_16:
        /*0064*/ 	.word	index@(_Z18addBlockIncrementsPiPKiii)
        /*0068*/ 	.word	0x00000000


	//----- nvinfo : EIATTR_MIN_STACK_SIZE
	.align		4
.L_17:
        /*006c*/ 	.byte	0x04, 0x12
        /*006e*/ 	.short	(.L_19 - .L_18)
	.align		4
.L_18:
        /*0070*/ 	.word	index@(_Z17segmentScanKernelPiPKii)
        /*0074*/ 	.word	0x00000000


	//----- nvinfo : EIATTR_MIN_STACK_SIZE
	.align		4
.L_19:
        /*0078*/ 	.byte	0x04, 0x12
        /*007a*/ 	.short	(.L_21 - .L_20)
	.align		4
.L_20:
        /*007c*/ 	.word	index@(_Z10reductionAPiS_i)
        /*0080*/ 	.word	0x00000000


	//----- nvinfo : EIATTR_MIN_STACK_SIZE
	.align		4
.L_21:
        /*0084*/ 	.byte	0x04, 0x12
        /*0086*/ 	.short	(.L_23 - .L_22)
	.align		4
.L_22:
        /*0088*/ 	.word	index@(_Z10reductionBPiS_i)
        /*008c*/ 	.word	0x00000000
.L_23:


//--------------------- .nv.compat                --------------------------
	.section	.nv.compat,"",@"SHT_CUDA_COMPAT_INFO"
	.align	4
        /*0000*/ 	.byte	0x02, 0x09, 0x00, 0x00, 0x02, 0x02, 0x01, 0x00, 0x02, 0x05, 0x05, 0x00, 0x03, 0x07, 0x01, 0x01
        /*0010*/ 	.byte	0x02, 0x03, 0x00, 0x00, 0x02, 0x06, 0x01, 0x00, 0x04, 0x0b, 0x08, 0x00, 0x09, 0x00, 0x00, 0x00
        /*0020*/ 	.byte	0x00, 0x00, 0x00, 0x00


//--------------------- .nv.info._Z18addBlockIncrementsPiPKiii --------------------------
	.section	.nv.info._Z18addBlockIncrementsPiPKiii,"",@"SHT_CUDA_INFO"
	.sectionflags	@""
	.align	4


	//----- nvinfo : EIATTR_CUDA_API_VERSION
	.align		4
        /*0000*/ 	.byte	0x04, 0x37
        /*0002*/ 	.short	(.L_25 - .L_24)
.L_24:
        /*0004*/ 	.word	0x00000082


	//----- nvinfo : EIATTR_KPARAM_INFO
	.align		4
.L_25:
        /*0008*/ 	.byte	0x04, 0x17
        /*000a*/ 	.short	(.L_27 - .L_26)
.L_26:
        /*000c*/ 	.word	0x00000000
        /*0010*/ 	.short	0x0003
        /*0012*/ 	.short	0x0014
        /*0014*/ 	.byte	0x00, 0xf0, 0x11, 0x00


	//----- nvinfo : EIATTR_KPARAM_INFO
	.align		4
.L_27:
        /*0018*/ 	.byte	0x04, 0x17
        /*001a*/ 	.short	(.L_29 - .L_28)
.L_28:
        /*001c*/ 	.word	0x00000000
        /*0020*/ 	.short	0x0002
        /*0022*/ 	.short	0x0010
        /*0024*/ 	.byte	0x00, 0xf0, 0x11, 0x00


	//----- nvinfo : EIATTR_KPARAM_INFO
	.align		4
.L_29:
        /*0028*/ 	.byte	0x04, 0x17
        /*002a*/ 	.short	(.L_31 - .L_30)
.L_30:
        /*002c*/ 	.word	0x00000000
        /*0030*/ 	.short	0x0001
        /*0032*/ 	.short	0x0008
        /*0034*/ 	.byte	0x00, 0xf5, 0x21, 0x00


	//----- nvinfo : EIATTR_KPARAM_INFO
	.align		4
.L_31:
        /*0038*/ 	.byte	0x04, 0x17
        /*003a*/ 	.short	(.L_33 - .L_32)
.L_32:
        /*003c*/ 	.word	0x00000000
        /*0040*/ 	.short	0x0000
        /*0042*/ 	.short	0x0000
        /*0044*/ 	.byte	0x00, 0xf5, 0x21, 0x00


	//----- nvinfo : EIATTR_SPARSE_MMA_MASK
	.align		4
.L_33:
        /*0048*/ 	.byte	0x03, 0x50
        /*004a*/ 	.short	0x0000


	//----- nvinfo : EIATTR_MAXREG_COUNT
	.align		4
        /*004c*/ 	.byte	0x03, 0x1b
        /*004e*/ 	.short	0x00ff


	//----- nvinfo : EIATTR_MERCURY_ISA_VERSION
	.align		4
        /*0050*/ 	.byte	0x03, 0x5f
        /*0052*/ 	.short	0x0101


	//----- nvinfo : EIATTR_VRC_CTA_INIT_COUNT
	.align		4
        /*0054*/ 	.byte	0x02, 0x4a
	.zero		1
	.zero		1


	//----- nvinfo : EIATTR_EXIT_INSTR_OFFSETS
	.align		4
        /*0058*/ 	.byte	0x04, 0x1c
        /*005a*/ 	.short	(.L_35 - .L_34)


	//   ....[0]....
.L_34:
        /*005c*/ 	.word	0x00000060


	//   ....[1]....
        /*0060*/ 	.word	0x00000100


	//----- nvinfo : EIATTR_CBANK_PARAM_SIZE
	.align		4
.L_35:
        /*0064*/ 	.byte	0x03, 0x19
        /*0066*/ 	.short	0x0018


	//----- nvinfo : EIATTR_PARAM_CBANK
	.align		4
        /*0068*/ 	.byte	0x04, 0x0a
        /*006a*/ 	.short	(.L_37 - .L_36)
	.align		4
.L_36:
        /*006c*/ 	.word	index@(.nv.constant0._Z18addBlockIncrementsPiPKiii)
        /*0070*/ 	.short	0x0380
        /*0072*/ 	.short	0x0018


	//----- nvinfo : EIATTR_SW_WAR
	.align		4
.L_37:
        /*0074*/ 	.byte	0x04, 0x36
        /*0076*/ 	.short	(.L_39 - .L_38)
.L_38:
        /*0078*/ 	.word	0x00000008
.L_39:


//--------------------- .nv.info._Z17segmentScanKernelPiPKii --------------------------
	.section	.nv.info._Z17segmentScanKernelPiPKii,"",@"SHT_CUDA_INFO"
	.sectionflags	@""
	.align	4


	//----- nvinfo : EIATTR_CUDA_API_VERSION
	.align		4
        /*0000*/ 	.byte	0x04, 0x37
        /*0002*/ 	.short	(.L_41 - .L_40)
.L_40:
        /*0004*/ 	.word	0x00000082


	//----- nvinfo : EIATTR_KPARAM_INFO
	.align		4
.L_41:
        /*0008*/ 	.byte	0x04, 0x17
        /*000a*/ 	.short	(.L_43 - .L_42)
.L_42:
        /*000c*/ 	.word	0x00000000
        /*0010*/ 	.short	0x0002
        /*0012*/ 	.short	0x0010
        /*0014*/ 	.byte	0x00, 0xf0, 0x11, 0x00


	//----- nvinfo : EIATTR_KPARAM_INFO
	.align		4
.L_43:
        /*0018*/ 	.byte	0x04, 0x17
        /*001a*/ 	.short	(.L_45 - .L_44)
.L_44:
        /*001c*/ 	.word	0x00000000
        /*0020*/ 	.short	0x0001
        /*0022*/ 	.short	0x0008
        /*0024*/ 	.byte	0x00, 0xf5, 0x21, 0x00


	//----- nvinfo : EIATTR_KPARAM_INFO
	.align		4
.L_45:
        /*0028*/ 	.byte	0x04, 0x17
        /*002a*/ 	.short	(.L_47 - .L_46)
.L_46:
        /*002c*/ 	.word	0x00000000
        /*0030*/ 	.short	0x0000
        /*0032*/ 	.short	0x0000
        /*0034*/ 	.byte	0x00, 0xf5, 0x21, 0x00


	//----- nvinfo : EIATTR_SPARSE_MMA_MASK
	.align		4
.L_47:
        /*0038*/ 	.byte	0x03, 0x50
        /*003a*/ 	.short	0x0000


	//----- nvinfo : EIATTR_MAXREG_COUNT
	.align		4
        /*003c*/ 	.byte	0x03, 0x1b
        /*003e*/ 	.short	0x00ff


	//----- nvinfo : EIATTR_NUM_BARRIERS
	.align		4
        /*0040*/ 	.byte	0x02, 0x4c
        /*0042*/ 	.byte	0x01
	.zero		1


	//----- nvinfo : EIATTR_MERCURY_ISA_VERSION
	.align		4
        /*0044*/ 	.byte	0x03, 0x5f
        /*0046*/ 	.short	0x0101


	//----- nvinfo : EIATTR_VRC_CTA_INIT_COUNT
	.align		4
        /*0048*/ 	.byte	0x02, 0x4a
	.zero		1
	.zero		1


	//----- nvinfo : EIATTR_EXIT_INSTR_OFFSETS
	.align		4
        /*004c*/ 	.byte	0x04, 0x1c
        /*004e*/ 	.short	(.L_49 - .L_48)


	//   ....[0]....
.L_48:
        /*0050*/ 	.word	0x00000410


	//   ....[1]....
        /*0054*/ 	.word	0x00000480


	//----- nvinfo : EIATTR_CBANK_PARAM_SIZE
	.align		4
.L_49:
        /*0058*/ 	.byte	0x03, 0x19
        /*005a*/ 	.short	0x0014


	//----- nvinfo : EIATTR_PARAM_CBANK
	.align		4
        /*005c*/ 	.byte	0x04, 0x0a
        /*005e*/ 	.short	(.L_51 - .L_50)
	.align		4
.L_50:
        /*0060*/ 	.word	index@(.nv.constant0._Z17segmentScanKernelPiPKii)
        /*0064*/ 	.short	0x0380
        /*0066*/ 	.short	0x0014


	//----- nvinfo : EIATTR_SW_WAR
	.align		4
.L_51:
        /*0068*/ 	.byte	0x04, 0x36
        /*006a*/ 	.short	(.L_53 - .L_52)
.L_52:
        /*006c*/ 	.word	0x00000008
.L_53:


//--------------------- .nv.info._Z10reductionAPiS_i --------------------------
	.section	.nv.info._Z10reductionAPiS_i,"",@"SHT_CUDA_INFO"
	.sectionflags	@""
	.align	4


	//----- nvinfo : EIATTR_CUDA_API_VERSION
	.align		4
        /*0000*/ 	.byte	0x04, 0x37
        /*0002*/ 	.short	(.L_55 - .L_54)
.L_54:
        /*0004*/ 	.word	0x00000082


	//----- nvinfo : EIATTR_KPARAM_INFO
	.align		4
.L_55:
        /*0008*/ 	.byte	0x04, 0x17
        /*000a*/ 	.short	(.L_57 - .L_56)
.L_56:
        /*000c*/ 	.word	0x00000000
        /*0010*/ 	.short	0x0002
        /*0012*/ 	.short	0x0010
        /*0014*/ 	.byte	0x00, 0xf0, 0x11, 0x00


	//----- nvinfo : EIATTR_KPARAM_INFO
	.align		4
.L_57:
        /*0018*/ 	.byte	0x04, 0x17
        /*001a*/ 	.short	(.L_59 - .L_58)
.L_58:
        /*001c*/ 	.word	0x00000000
        /*0020*/ 	.short	0x0001
        /*0022*/ 	.short	0x0008
        /*0024*/ 	.byte	0x00, 0xf5, 0x21, 0x00


	//----- nvinfo : EIATTR_KPARAM_INFO
	.align		4
.L_59:
        /*0028*/ 	.byte	0x04, 0x17
        /*002a*/ 	.short	(.L_61 - .L_60)
.L_60:
        /*002c*/ 	.word	0x00000000
        /*0030*/ 	.short	0x0000
        /*0032*/ 	.short	0x0000
        /*0034*/ 	.byte	0x00, 0xf5, 0x21, 0x00


	//----- nvinfo : EIATTR_SPARSE_MMA_MASK
	.align		4
.L_61:
        /*0038*/ 	.byte	0x03, 0x50
        /*003a*/ 	.short	0x0000


	//----- nvinfo : EIATTR_MAXREG_COUNT
	.align		4
        /*003c*/ 	.byte	0x03, 0x1b
        /*003e*/ 	.short	0x00ff


	//----- nvinfo : EIATTR_NUM_BARRIERS
	.align		4
        /*0040*/ 	.byte	0x02, 0x4c
        /*0042*/ 	.byte	0x01
	.zero		1


	//----- nvinfo : EIATTR_MERCURY_ISA_VERSION
	.align		4
        /*0044*/ 	.byte	0x03, 0x5f
        /*0046*/ 	.short	0x0101


	//----- nvinfo : EIATTR_VRC_CTA_INIT_COUNT
	.align		4
        /*0048*/ 	.byte	0x02, 0x4a
	.zero		1
	.zero		1


	//----- nvinfo : EIATTR_EXIT_INSTR_OFFSETS
	.align		4
        /*004c*/ 	.byte	0x04, 0x1c
        /*004e*/ 	.short	(.L_63 - .L_62)


	//   ....[0]....
.L_62:
        /*0050*/ 	.word	0x00000210


	//   ....[1]....
        /*0054*/ 	.word	0x00000280


	//----- nvinfo : EIATTR_CBANK_PARAM_SIZE
	.align		4
.L_63:
        /*0058*/ 	.byte	0x03, 0x19
        /*005a*/ 	.short	0x0014


	//----- nvinfo : EIATTR_PARAM_CBANK
	.align		4
        /*005c*/ 	.byte	0x04, 0x0a
        /*005e*/ 	.short	(.L_65 - .L_64)
	.align		4
.L_64:
        /*0060*/ 	.word	index@(.nv.constant0._Z10reductionAPiS_i)
        /*0064*/ 	.short	0x0380
        /*0066*/ 	.short	0x0014


	//----- nvinfo : EIATTR_SW_WAR
	.align		4
.L_65:
        /*0068*/ 	.byte	0x04, 0x36
        /*006a*/ 	.short	(.L_67 - .L_66)
.L_66:
        /*006c*/ 	.word	0x00000008
.L_67:


//--------------------- .nv.info._Z10reductionBPiS_i --------------------------
	.section	.nv.info._Z10reductionBPiS_i,"",@"SHT_CUDA_INFO"
	.sectionflags	@""
	.align	4


	//----- nvinfo : EIATTR_CUDA_API_VERSION
	.align		4
        /*0000*/ 	.byte	0x04, 0x37
        /*0002*/ 	.short	(.L_69 - .L_68)
.L_68:
        /*0004*/ 	.word	0x00000082


	//----- nvinfo : EIATTR_KPARAM_INFO
	.align		4
.L_69:
        /*0008*/ 	.byte	0x04, 0x17
        /*000a*/ 	.short	(.L_71 - .L_70)
.L_70:
        /*000c*/ 	.word	0x00000000
        /*0010*/ 	.short	0x0002
        /*0012*/ 	.short	0x0010
        /*0014*/ 	.byte	0x00, 0xf0, 0x11, 0x00


	//----- nvinfo : EIATTR_KPARAM_INFO
	.align		4
.L_71:
        /*0018*/ 	.byte	0x04, 0x17
        /*001a*/ 	.short	(.L_73 - .L_72)
.L_72:
        /*001c*/ 	.word	0x00000000
        /*0020*/ 	.short	0x0001
        /*0022*/ 	.short	0x0008
        /*0024*/ 	.byte	0x00, 0xf5, 0x21, 0x00


	//----- nvinfo : EIATTR_KPARAM_INFO
	.align		4
.L_73:
        /*0028*/ 	.byte	0x04, 0x17
        /*002a*/ 	.short	(.L_75 - .L_74)
.L_74:
        /*002c*/ 	.word	0x00000000
        /*0030*/ 	.short	0x0000
        /*0032*/ 	.short	0x0000
        /*0034*/ 	.byte	0x00, 0xf5, 0x21, 0x00


	//----- nvinfo : EIATTR_SPARSE_MMA_MASK
	.align		4
.L_75:
        /*0038*/ 	.byte	0x03, 0x50
        /*003a*/ 	.short	0x0000


	//----- nvinfo : EIATTR_MAXREG_COUNT
	.align		4
        /*003c*/ 	.byte	0x03, 0x1b
        /*003e*/ 	.short	0x00ff


	//----- nvinfo : EIATTR_NUM_BARRIERS
	.align		4
        /*0040*/ 	.byte	0x02, 0x4c
        /*0042*/ 	.byte	0x01
	.zero		1


	//----- nvinfo : EIATTR_MERCURY_ISA_VERSION
	.align		4
        /*0044*/ 	.byte	0x03, 0x5f
        /*0046*/ 	.short	0x0101


	//----- nvinfo : EIATTR_VRC_CTA_INIT_COUNT
	.align		4
        /*0048*/ 	.byte	0x02, 0x4a
	.zero		1
	.zero		1


	//----- nvinfo : EIATTR_EXIT_INSTR_OFFSETS
	.align		4
        /*004c*/ 	.byte	0x04, 0x1c
        /*004e*/ 	.short	(.L_77 - .L_76)


	//   ....[0]....
.L_76:
        /*0050*/ 	.word	0x00000200


	//   ....[1]....
        /*0054*/ 	.word	0x00000270


	//----- nvinfo : EIATTR_CBANK_PARAM_SIZE
	.align		4
.L_77:
        /*0058*/ 	.byte	0x03, 0x19
        /*005a*/ 	.short	0x0014


	//----- nvinfo : EIATTR_PARAM_CBANK
	.align		4
        /*005c*/ 	.byte	0x04, 0x0a
        /*005e*/ 	.short	(.L_79 - .L_78)
	.align		4
.L_78:
        /*0060*/ 	.word	index@(.nv.constant0._Z10reductionBPiS_i)
        /*0064*/ 	.short	0x0380
        /*0066*/ 	.short	0x0014


	//----- nvinfo : EIATTR_SW_WAR
	.align		4
.L_79:
        /*0068*/ 	.byte	0x04, 0x36
        /*006a*/ 	.short	(.L_81 - .L_80)
.L_80:
        /*006c*/ 	.word	0x00000008
.L_81:


//--------------------- .nv.callgraph             --------------------------
	.section	.nv.callgraph,"",@"SHT_CUDA_CALLGRAPH"
	.align	4
	.sectionentsize	8
	.align		4
        /*0000*/ 	.word	0x00000000
	.align		4
        /*0004*/ 	.word	0xffffffff
	.align		4
        /*0008*/ 	.word	0x00000000
	.align		4
        /*000c*/ 	.word	0xfffffffe
	.align		4
        /*0010*/ 	.word	0x00000000
	.align		4
        /*0014*/ 	.word	0xfffffffd
	.align		4
        /*0018*/ 	.word	0x00000000
	.align		4
        /*001c*/ 	.word	0xfffffffc


//--------------------- .text._Z18addBlockIncrementsPiPKiii --------------------------
	.section	.text._Z18addBlockIncrementsPiPKiii,"ax",@progbits
	.align	128
        .global         _Z18addBlockIncrementsPiPKiii
        .type           _Z18addBlockIncrementsPiPKiii,@function
        .size           _Z18addBlockIncrementsPiPKiii,(.L_x_12 - _Z18addBlockIncrementsPiPKiii)
        .other          _Z18addBlockIncrementsPiPKiii,@"STO_CUDA_ENTRY STV_DEFAULT"
_Z18addBlockIncrementsPiPKiii:
.text._Z18addBlockIncrementsPiPKiii:
[----:B------:R-:W-:Y:S01]  /*0000*/  LDC R1, c[0x0][0x37c] ;  /* 0x0000df00ff017b82 */ /* 0x000fe20000000800 */
[----:B------:R-:W0:Y:S01]  /*0010*/  S2R R7, SR_TID.X ;  /* 0x0000000000077919 */ /* 0x000e220000002100 */
[----:B------:R-:W0:Y:S01]  /*0020*/  LDCU.64 UR4, c[0x0][0x390] ;  /* 0x00007200ff0477ac */ /* 0x000e220008000a00 */
[----:B------:R-:W0:Y:S02]  /*0030*/  S2R R0, SR_CTAID.X ;  /* 0x0000000000007919 */ /* 0x000e240000002500 */
[----:B0-----:R-:W-:-:S05]  /*0040*/  IMAD R7, R0, UR5, R7 ;  /* 0x0000000500077c24 */ /* 0x001fca000f8e0207 */
[----:B------:R-:W-:-:S13]  /*0050*/  ISETP.GE.AND P0, PT, R7, UR4, PT ;  /* 0x0000000407007c0c */ /* 0x000fda000bf06270 */
[----:B------:R-:W-:Y:S05]  /*0060*/  @P0 EXIT ;  /* 0x000000000000094d */ /* 0x000fea0003800000 */
[----:B------:R-:W0:Y:S01]  /*0070*/  LDC.64 R2, c[0x0][0x388] ;  /* 0x0000e200ff027b82 */ /* 0x000e220000000a00 */
[----:B------:R-:W1:Y:S07]  /*0080*/  LDCU.64 UR4, c[0x0][0x358] ;  /* 0x00006b00ff0477ac */ /* 0x000e6e0008000a00 */
[----:B------:R-:W2:Y:S01]  /*0090*/  LDC.64 R4, c[0x0][0x380] ;  /* 0x0000e000ff047b82 */ /* 0x000ea20000000a00 */
[----:B0-----:R-:W-:-:S06]  /*00a0*/  IMAD.WIDE.U32 R2, R0, 0x4, R2 ;  /* 0x0000000400027825 */ /* 0x001fcc00078e0002 */
[----:B-1----:R-:W3:Y:S01]  /*00b0*/  LDG.E R2, desc[UR4][R2.64] ;  /* 0x0000000402027981 */ /* 0x002ee2000c1e1900 */
[----:B--2---:R-:W-:-:S05]  /*00c0*/  IMAD.WIDE R4, R7, 0x4, R4 ;  /* 0x0000000407047825 */ /* 0x004fca00078e0204 */
[----:B------:R-:W3:Y:S02]  /*00d0*/  LDG.E R7, desc[UR4][R4.64] ;  /* 0x0000000404077981 */ /* 0x000ee4000c1e1900 */
[----:B---3--:R-:W-:-:S05]  /*00e0*/  IADD3 R7, PT, PT, R2, R7, RZ ;  /* 0x0000000702077210 */ /* 0x008fca0007ffe0ff */
[----:B------:R-:W-:Y:S01]  /*00f0*/  STG.E desc[UR4][R4.64], R7 ;  /* 0x0000000704007986 */ /* 0x000fe2000c101904 */
[----:B------:R-:W-:Y:S05]  /*0100*/  EXIT ;  /* 0x000000000000794d */ /* 0x000fea0003800000 */
.L_x_0:
[----:B------:R-:W-:-:S00]  /*0110*/  BRA `(.L_x_0) ;  /* 0xfffffffc00fc7947 */ /* 0x000fc0000383ffff */
[----:B------:R-:W-:-:S00]  /*0120*/  NOP ;  /* 0x0000000000007918 */ /* 0x000fc00000000000 */
        /* <DEDUP_REMOVED lines=13> */
.L_x_12:


//--------------------- .text._Z17segmentScanKernelPiPKii --------------------------
	.section	.text._Z17segmentScanKernelPiPKii,"ax",@progbits
	.align	128
        .global         _Z17segmentScanKernelPiPKii
        .type           _Z17segmentScanKernelPiPKii,@function
        .size           _Z17segmentScanKernelPiPKii,(.L_x_13 - _Z17segmentScanKernelPiPKii)
        .other          _Z17segmentScanKernelPiPKii,@"STO_CUDA_ENTRY STV_DEFAULT"
_Z17segmentScanKernelPiPKii:
.text._Z17segmentScanKernelPiPKii:
[----:B------:R-:W-:Y:S01]  /*0000*/  LDC R1, c[0x0][0x37c] ;  /* 0x0000df00ff017b82 */ /* 0x000fe20000000800 */
[----:B------:R-:W0:Y:S07]  /*0010*/  S2R R9, SR_TID.X ;  /* 0x0000000000097919 */ /* 0x000e2e0000002100 */
[----:B------:R-:W0:Y:S01]  /*0020*/  S2UR UR4, SR_CTAID.X ;  /* 0x00000000000479c3 */ /* 0x000e220000002500 */
[----:B------:R-:W1:Y:S01]  /*0030*/  LDCU UR6, c[0x0][0x390] ;  /* 0x00007200ff0677ac */ /* 0x000e620008000800 */
[----:B------:R-:W2:Y:S06]  /*0040*/  LDCU.64 UR8, c[0x0][0x358] ;  /* 0x00006b00ff0877ac */ /* 0x000eac0008000a00 */
[----:B------:R-:W0:Y:S08]  /*0050*/  LDC R0, c[0x0][0x360] ;  /* 0x0000d800ff007b82 */ /* 0x000e300000000800 */
[----:B------:R-:W3:Y:S08]  /*0060*/  S2UR UR5, SR_CgaCtaId ;  /* 0x00000000000579c3 */ /* 0x000ef00000008800 */
[----:B------:R-:W4:Y:S01]  /*0070*/  LDC R11, c[0x0][0x390] ;  /* 0x0000e400ff0b7b82 */ /* 0x000f220000000800 */
[----:B0-----:R-:W-:-:S05]  /*0080*/  IMAD R0, R0, UR4, R9 ;  /* 0x0000000400007c24 */ /* 0x001fca000f8e0209 */
[----:B-1----:R-:W-:-:S13]  /*0090*/  ISETP.GE.AND P2, PT, R0, UR6, PT ;  /* 0x0000000600007c0c */ /* 0x002fda000bf46270 */
[----:B------:R-:W0:Y:S01]  /*00a0*/  @!P2 LDC.64 R2, c[0x0][0x388] ;  /* 0x0000e200ff02ab82 */ /* 0x000e220000000a00 */
[----:B------:R-:W-:-:S04]  /*00b0*/  @!P2 IMAD.SHL.U32 R5, R0, 0x2, RZ ;  /* 0x000000020005a824 */ /* 0x000fc800078e00ff */
[----:B0-----:R-:W-:-:S05]  /*00c0*/  @!P2 IMAD.WIDE R2, R5, 0x4, R2 ;  /* 0x000000040502a825 */ /* 0x001fca00078e0202 */
[----:B--2---:R-:W2:Y:S04]  /*00d0*/  @!P2 LDG.E R6, desc[UR8][R2.64] ;  /* 0x000000080206a981 */ /* 0x004ea8000c1e1900 */
[----:B------:R0:W2:Y:S01]  /*00e0*/  @!P2 LDG.E R7, desc[UR8][R2.64+0x4] ;  /* 0x000004080207a981 */ /* 0x0000a2000c1e1900 */
[----:B------:R-:W-:Y:S01]  /*00f0*/  UMOV UR4, 0x400 ;  /* 0x0000040000047882 */ /* 0x000fe20000000000 */
[----:B------:R-:W-:Y:S01]  /*0100*/  ISETP.NE.AND P0, PT, R9, RZ, PT ;  /* 0x000000ff0900720c */ /* 0x000fe20003f05270 */
[----:B---3--:R-:W-:Y:S01]  /*0110*/  ULEA UR4, UR5, UR4, 0x18 ;  /* 0x0000000405047291 */ /* 0x008fe2000f8ec0ff */
[----:B----4-:R-:W-:Y:S01]  /*0120*/  ISETP.GE.AND P1, PT, R11, 0x2, PT ;  /* 0x000000020b00780c */ /* 0x010fe20003f26270 */
[----:B------:R-:W-:-:S04]  /*0130*/  USHF.R.S32.HI UR5, URZ, 0x1, UR6 ;  /* 0x00000001ff057899 */ /* 0x000fc80008011406 */
[----:B------:R-:W-:Y:S01]  /*0140*/  LEA R4, R9, UR4, 0x3 ;  /* 0x0000000409047c11 */ /* 0x000fe2000f8e18ff */
[----:B------:R-:W-:Y:S01]  /*0150*/  UISETP.GE.AND UP0, UPT, UR5, 0x1, UPT ;  /* 0x000000010500788c */ /* 0x000fe2000bf06270 */
[----:B0-----:R-:W-:-:S03]  /*0160*/  IMAD.MOV.U32 R2, RZ, RZ, 0x1 ;  /* 0x00000001ff027424 */ /* 0x001fc600078e00ff */
[----:B--2---:R0:W-:Y:S04]  /*0170*/  @!P2 STS.64 [R4], R6 ;  /* 0x000000060400a388 */ /* 0x0041e80000000a00 */
[----:B------:R0:W-:Y:S01]  /*0180*/  @P2 STS.64 [R4], RZ ;  /* 0x000000ff04002388 */ /* 0x0001e20000000a00 */
[----:B------:R-:W-:Y:S06]  /*0190*/  BAR.SYNC.DEFER_BLOCKING 0x0 ;  /* 0x0000000000007b1d */ /* 0x000fec0000010000 */
[----:B------:R-:W-:Y:S05]  /*01a0*/  BRA.U !UP0, `(.L_x_1) ;  /* 0x0000000108407547 */ /* 0x000fea000b800000 */
[----:B------:R-:W-:Y:S01]  /*01b0*/  LEA R3, R9, 0x1, 0x1 ;  /* 0x0000000109037811 */ /* 0x000fe200078e08ff */
[----:B------:R-:W-:-:S07]  /*01c0*/  IMAD.MOV.U32 R2, RZ, RZ, 0x1 ;  /* 0x00000001ff027424 */ /* 0x000fce00078e00ff */
.L_x_2:
[----:B------:R-:W-:Y:S01]  /*01d0*/  ISETP.GE.AND P2, PT, R9, UR5, PT ;  /* 0x0000000509007c0c */ /* 0x000fe2000bf46270 */
[----:B------:R-:W-:Y:S02]  /*01e0*/  UISETP.GT.U32.AND UP0, UPT, UR5, 0x1, UPT ;  /* 0x000000010500788c */ /* 0x000fe4000bf04070 */
[----:B------:R-:W-:-:S07]  /*01f0*/  USHF.R.U32.HI UR6, URZ, 0x1, UR5 ;  /* 0x00000001ff067899 */ /* 0x000fce0008011605 */
[----:B------:R-:W-:-:S03]  /*0200*/  UMOV UR5, UR6 ;  /* 0x0000000600057c82 */ /* 0x000fc60008000000 */
[----:B------:R-:W-:-:S05]  /*0210*/  @!P2 IMAD R5, R3, R2, RZ ;  /* 0x000000020305a224 */ /* 0x000fca00078e02ff */
[----:B------:R-:W-:-:S05]  /*0220*/  @!P2 LEA R5, R5, UR4, 0x2 ;  /* 0x000000040505ac11 */ /* 0x000fca000f8e10ff */
[C---:B01----:R-:W-:Y:S02]  /*0230*/  @!P2 IMAD R6, R2.reuse, 0x4, R5 ;  /* 0x000000040206a824 */ /* 0x043fe400078e0205 */
[----:B------:R-:W-:Y:S01]  /*0240*/  @!P2 LDS R5, [R5+-0x4] ;  /* 0xfffffc000505a984 */ /* 0x000fe20000000800 */
[----:B------:R-:W-:-:S03]  /*0250*/  IMAD.SHL.U32 R2, R2, 0x2, RZ ;  /* 0x0000000202027824 */ /* 0x000fc600078e00ff */
[----:B------:R-:W0:Y:S02]  /*0260*/  @!P2 LDS R8, [R6+-0x4] ;  /* 0xfffffc000608a984 */ /* 0x000e240000000800 */
[----:B0-----:R-:W-:-:S05]  /*0270*/  @!P2 IMAD.IADD R7, R5, 0x1, R8 ;  /* 0x000000010507a824 */ /* 0x001fca00078e0208 */
[----:B------:R1:W-:Y:S01]  /*0280*/  @!P2 STS [R6+-0x4], R7 ;  /* 0xfffffc070600a388 */ /* 0x0003e20000000800 */
[----:B------:R-:W-:Y:S06]  /*0290*/  BAR.SYNC.DEFER_BLOCKING 0x0 ;  /* 0x0000000000007b1d */ /* 0x000fec0000010000 */
[----:B------:R-:W-:Y:S05]  /*02a0*/  BRA.U UP0, `(.L_x_2) ;  /* 0xfffffffd00c87547 */ /* 0x000fea000b83ffff */
.L_x_1:
[----:B------:R-:W-:-:S05]  /*02b0*/  @!P0 LEA R3, R11, UR4, 0x2 ;  /* 0x000000040b038c11 */ /* 0x000fca000f8e10ff */
[----:B------:R2:W-:Y:S01]  /*02c0*/  @!P0 STS [R3+-0x4], RZ ;  /* 0xfffffcff03008388 */ /* 0x0005e20000000800 */
[----:B------:R-:W-:Y:S05]  /*02d0*/  @!P1 BRA `(.L_x_3) ;  /* 0x0000000000449947 */ /* 0x000fea0003800000 */
[----:B------:R-:W3:Y:S01]  /*02e0*/  LDC R11, c[0x0][0x390] ;  /* 0x0000e400ff0b7b82 */ /* 0x000ee20000000800 */
[----:B01----:R-:W-:Y:S01]  /*02f0*/  LEA R7, R9, 0x1, 0x1 ;  /* 0x0000000109077811 */ /* 0x003fe200078e08ff */
[----:B------:R-:W-:-:S06]  /*0300*/  UMOV UR5, 0x1 ;  /* 0x0000000100057882 */ /* 0x000fcc0000000000 */
.L_x_4:
[----:B------:R-:W-:Y:S01]  /*0310*/  BAR.SYNC.DEFER_BLOCKING 0x0 ;  /* 0x0000000000007b1d */ /* 0x000fe20000010000 */
[----:B------:R-:W-:Y:S01]  /*0320*/  ISETP.GE.U32.AND P0, PT, R9, UR5, PT ;  /* 0x0000000509007c0c */ /* 0x000fe2000bf06070 */
[----:B------:R-:W-:Y:S01]  /*0330*/  USHF.L.U32 UR5, UR5, 0x1, URZ ;  /* 0x0000000105057899 */ /* 0x000fe200080006ff */
[----:B------:R-:W-:-:S11]  /*0340*/  SHF.R.U32.HI R2, RZ, 0x1, R2 ;  /* 0x00000001ff027819 */ /* 0x000fd60000011602 */
[----:B--2---:R-:W-:-:S05]  /*0350*/  @!P0 IMAD R3, R2, R7, RZ ;  /* 0x0000000702038224 */ /* 0x004fca00078e02ff */
[----:B------:R-:W-:-:S05]  /*0360*/  @!P0 LEA R3, R3, UR4, 0x2 ;  /* 0x0000000403038c11 */ /* 0x000fca000f8e10ff */
[----:B------:R-:W-:Y:S01]  /*0370*/  @!P0 IMAD R6, R2, 0x4, R3 ;  /* 0x0000000402068824 */ /* 0x000fe200078e0203 */
[----:B------:R-:W-:Y:S04]  /*0380*/  @!P0 LDS R5, [R3+-0x4] ;  /* 0xfffffc0003058984 */ /* 0x000fe80000000800 */
[----:B------:R-:W0:Y:S02]  /*0390*/  @!P0 LDS R8, [R6+-0x4] ;  /* 0xfffffc0006088984 */ /* 0x000e240000000800 */
[----:B0-----:R-:W-:Y:S02]  /*03a0*/  @!P0 IMAD.IADD R5, R5, 0x1, R8 ;  /* 0x0000000105058824 */ /* 0x001fe400078e0208 */
[----:B------:R4:W-:Y:S04]  /*03b0*/  @!P0 STS [R3+-0x4], R8 ;  /* 0xfffffc0803008388 */ /* 0x0009e80000000800 */
[----:B------:R4:W-:Y:S01]  /*03c0*/  @!P0 STS [R6+-0x4], R5 ;  /* 0xfffffc0506008388 */ /* 0x0009e20000000800 */
[----:B---3--:R-:W-:-:S13]  /*03d0*/  ISETP.LE.AND P0, PT, R11, UR5, PT ;  /* 0x000000050b007c0c */ /* 0x008fda000bf03270 */
[----:B----4-:R-:W-:Y:S05]  /*03e0*/  @!P0 BRA `(.L_x_4) ;  /* 0xfffffffc00c88947 */ /* 0x010fea000383ffff */
.L_x_3:
[----:B------:R-:W-:Y:S01]  /*03f0*/  BAR.SYNC.DEFER_BLOCKING 0x0 ;  /* 0x0000000000007b1d */ /* 0x000fe20000010000 */
[----:B------:R-:W-:-:S13]  /*0400*/  ISETP.GE.AND P0, PT, R0, R11, PT ;  /* 0x0000000b0000720c */ /* 0x000fda0003f06270 */
[----:B------:R-:W-:Y:S05]  /*0410*/  @P0 EXIT ;  /* 0x000000000000094d */ /* 0x000fea0003800000 */
[----:B0-----:R-:W0:Y:S01]  /*0420*/  LDS.64 R4, [R4] ;  /* 0x0000000004047984 */ /* 0x001e220000000a00 */
[----:B--2---:R-:W2:Y:S01]  /*0430*/  LDC.64 R2, c[0x0][0x380] ;  /* 0x0000e000ff027b82 */ /* 0x004ea20000000a00 */
[----:B-1----:R-:W-:-:S04]  /*0440*/  IMAD.SHL.U32 R7, R0, 0x2, RZ ;  /* 0x0000000200077824 */ /* 0x002fc800078e00ff */
[----:B--2---:R-:W-:-:S05]  /*0450*/  IMAD.WIDE R2, R7, 0x4, R2 ;  /* 0x0000000407027825 */ /* 0x004fca00078e0202 */
[----:B0-----:R-:W-:Y:S04]  /*0460*/  STG.E desc[UR8][R2.64], R4 ;  /* 0x0000000402007986 */ /* 0x001fe8000c101908 */
[----:B------:R-:W-:Y:S01]  /*0470*/  STG.E desc[UR8][R2.64+0x4], R5 ;  /* 0x0000040502007986 */ /* 0x000fe2000c101908 */
[----:B------:R-:W-:Y:S05]  /*0480*/  EXIT ;  /* 0x000000000000794d */ /* 0x000fea0003800000 */
.L_x_5:
        /* <DEDUP_REMOVED lines=15> */
.L_x_13:


//--------------------- .text._Z10reductionAPiS_i --------------------------
	.section	.text._Z10reductionAPiS_i,"ax",@progbits
	.align	128
        .global         _Z10reductionAPiS_i
        .type           _Z10reductionAPiS_i,@function
        .size           _Z10reductionAPiS_i,(.L_x_14 - _Z10reductionAPiS_i)
        .other          _Z10reductionAPiS_i,@"STO_CUDA_ENTRY STV_DEFAULT"
_Z10reductionAPiS_i:
.text._Z10reductionAPiS_i:
[----:B------:R-:W-:Y:S01]  /*0000*/  LDC R1, c[0x0][0x37c] ;  /* 0x0000df00ff017b82 */ /* 0x000fe20000000800 */
[----:B------:R-:W0:Y:S07]  /*0010*/  S2R R7, SR_TID.X ;  /* 0x0000000000077919 */ /* 0x000e2e0000002100 */
[----:B------:R-:W0:Y:S01]  /*0020*/  S2UR UR4, SR_CTAID.X ;  /* 0x00000000000479c3 */ /* 0x000e220000002500 */
[----:B------:R-:W1:Y:S01]  /*0030*/  LDCU UR5, c[0x0][0x390] ;  /* 0x00007200ff0577ac */ /* 0x000e620008000800 */
[----:B------:R-:W2:Y:S06]  /*0040*/  LDCU.64 UR6, c[0x0][0x358] ;  /* 0x00006b00ff0677ac */ /* 0x000eac0008000a00 */
[----:B------:R-:W0:Y:S02]  /*0050*/  LDC R4, c[0x0][0x360] ;  /* 0x0000d800ff047b82 */ /* 0x000e240000000800 */
[----:B0-----:R-:W-:-:S05]  /*0060*/  IMAD R5, R4, UR4, R7 ;  /* 0x0000000404057c24 */ /* 0x001fca000f8e0207 */
[----:B-1----:R-:W-:-:S13]  /*0070*/  ISETP.GE.AND P1, PT, R5, UR5, PT ;  /* 0x0000000505007c0c */ /* 0x002fda000bf26270 */
[----:B------:R-:W0:Y:S02]  /*0080*/  @!P1 LDC.64 R2, c[0x0][0x380] ;  /* 0x0000e000ff029b82 */ /* 0x000e240000000a00 */
[----:B0-----:R-:W-:-:S06]  /*0090*/  @!P1 IMAD.WIDE R2, R5, 0x4, R2 ;  /* 0x0000000405029825 */ /* 0x001fcc00078e0202 */
[----:B--2---:R-:W2:Y:S01]  /*00a0*/  @!P1 LDG.E R3, desc[UR6][R2.64] ;  /* 0x0000000602039981 */ /* 0x004ea2000c1e1900 */
[----:B------:R-:W0:Y:S01]  /*00b0*/  S2UR UR5, SR_CgaCtaId ;  /* 0x00000000000579c3 */ /* 0x000e220000008800 */
[----:B------:R-:W-:Y:S01]  /*00c0*/  UMOV UR4, 0x400 ;  /* 0x0000040000047882 */ /* 0x000fe20000000000 */
[----:B------:R-:W-:Y:S02]  /*00d0*/  ISETP.GE.U32.AND P2, PT, R4, 0x2, PT ;  /* 0x000000020400780c */ /* 0x000fe40003f46070 */
[----:B------:R-:W-:Y:S01]  /*00e0*/  ISETP.NE.AND P0, PT, R7, RZ, PT ;  /* 0x000000ff0700720c */ /* 0x000fe20003f05270 */
[----:B0-----:R-:W-:-:S06]  /*00f0*/  ULEA UR4, UR5, UR4, 0x18 ;  /* 0x0000000405047291 */ /* 0x001fcc000f8ec0ff */
[----:B------:R-:W-:-:S05]  /*0100*/  LEA R0, R7, UR4, 0x2 ;  /* 0x0000000407007c11 */ /* 0x000fca000f8e10ff */
[----:B--2---:R0:W-:Y:S04]  /*0110*/  @!P1 STS [R0], R3 ;  /* 0x0000000300009388 */ /* 0x0041e80000000800 */
[----:B------:R0:W-:Y:S01]  /*0120*/  @P1 STS [R0], RZ ;  /* 0x000000ff00001388 */ /* 0x0001e20000000800 */
[----:B------:R-:W-:Y:S06]  /*0130*/  BAR.SYNC.DEFER_BLOCKING 0x0 ;  /* 0x0000000000007b1d */ /* 0x000fec0000010000 */
[----:B------:R-:W-:Y:S05]  /*0140*/  @!P2 BRA `(.L_x_6) ;  /* 0x000000000030a947 */ /* 0x000fea0003800000 */
[----:B0-----:R-:W-:-:S07]  /*0150*/  IMAD.MOV.U32 R3, RZ, RZ, 0x1 ;  /* 0x00000001ff037424 */ /* 0x001fce00078e00ff */
.L_x_7:
[----:B------:R-:W-:-:S05]  /*0160*/  IMAD.IADD R2, R4, 0x1, -R3 ;  /* 0x0000000104027824 */ /* 0x000fca00078e0a03 */
[----:B------:R-:W-:-:S13]  /*0170*/  ISETP.GE.U32.AND P1, PT, R7, R2, PT ;  /* 0x000000020700720c */ /* 0x000fda0003f26070 */
[C---:B------:R-:W-:Y:S01]  /*0180*/  @!P1 LEA R2, R3.reuse, R0, 0x2 ;  /* 0x0000000003029211 */ /* 0x040fe200078e10ff */
[----:B------:R-:W-:Y:S01]  /*0190*/  @!P1 LDS R5, [R0] ;  /* 0x0000000000059984 */ /* 0x000fe20000000800 */
[----:B------:R-:W-:-:S04]  /*01a0*/  SHF.L.U32 R3, R3, 0x1, RZ ;  /* 0x0000000103037819 */ /* 0x000fc800000006ff */
[----:B------:R-:W0:Y:S02]  /*01b0*/  @!P1 LDS R2, [R2] ;  /* 0x0000000002029984 */ /* 0x000e240000000800 */
[----:B0-----:R-:W-:-:S05]  /*01c0*/  @!P1 IMAD.IADD R5, R2, 0x1, R5 ;  /* 0x0000000102059824 */ /* 0x001fca00078e0205 */
[----:B------:R1:W-:Y:S01]  /*01d0*/  @!P1 STS [R0], R5 ;  /* 0x0000000500009388 */ /* 0x0003e20000000800 */
[----:B------:R-:W-:Y:S01]  /*01e0*/  BAR.SYNC.DEFER_BLOCKING 0x0 ;  /* 0x0000000000007b1d */ /* 0x000fe20000010000 */
[----:B------:R-:W-:-:S13]  /*01f0*/  ISETP.GE.U32.AND P1, PT, R3, R4, PT ;  /* 0x000000040300720c */ /* 0x000fda0003f26070 */
[----:B-1----:R-:W-:Y:S05]  /*0200*/  @!P1 BRA `(.L_x_7) ;  /* 0xfffffffc00d49947 */ /* 0x002fea000383ffff */
.L_x_6:
[----:B------:R-:W-:Y:S05]  /*0210*/  @P0 EXIT ;  /* 0x000000000000094d */ /* 0x000fea0003800000 */
[----:B------:R-:W1:Y:S01]  /*0220*/  S2UR UR5, SR_CgaCtaId ;  /* 0x00000000000579c3 */ /* 0x000e620000008800 */
[----:B------:R-:W-:-:S07]  /*0230*/  UMOV UR4, 0x400 ;  /* 0x0000040000047882 */ /* 0x000fce0000000000 */
[----:B0-----:R-:W0:Y:S01]  /*0240*/  LDC.64 R2, c[0x0][0x388] ;  /* 0x0000e200ff027b82 */ /* 0x001e220000000a00 */
[----:B-1----:R-:W-:-:S09]  /*0250*/  ULEA UR4, UR5, UR4, 0x18 ;  /* 0x0000000405047291 */ /* 0x002fd2000f8ec0ff */
[----:B------:R-:W0:Y:S04]  /*0260*/  LDS R5, [UR4] ;  /* 0x00000004ff057984 */ /* 0x000e280008000800 */
[----:B0-----:R-:W-:Y:S01]  /*0270*/  REDG.E.ADD.STRONG.GPU desc[UR6][R2.64], R5 ;  /* 0x000000050200798e */ /* 0x001fe2000c12e106 */
[----:B------:R-:W-:Y:S05]  /*0280*/  EXIT ;  /* 0x000000000000794d */ /* 0x000fea0003800000 */
.L_x_8:
        /* <DEDUP_REMOVED lines=15> */
.L_x_14:


//--------------------- .text._Z10reductionBPiS_i --------------------------
	.section	.text._Z10reductionBPiS_i,"ax",@progbits
	.align	128
        .global         _Z10reductionBPiS_i
        .type           _Z10reductionBPiS_i,@function
        .size           _Z10reductionBPiS_i,(.L_x_15 - _Z10reductionBPiS_i)
        .other          _Z10reductionBPiS_i,@"STO_CUDA_ENTRY STV_DEFAULT"
_Z10reductionBPiS_i:
.text._Z10reductionBPiS_i:
        /* <DEDUP_REMOVED lines=21> */
.L_x_10:
[----:B------:R-:W-:-:S04]  /*0150*/  SHF.R.U32.HI R5, RZ, 0x1, R4 ;  /* 0x00000001ff057819 */ /* 0x000fc80000011604 */
[----:B------:R-:W-:-:S13]  /*0160*/  ISETP.GE.U32.AND P1, PT, R7, R5, PT ;  /* 0x000000050700720c */ /* 0x000fda0003f26070 */
[----:B------:R-:W-:Y:S01]  /*0170*/  @!P1 IMAD R2, R5, 0x4, R0 ;  /* 0x0000000405029824 */ /* 0x000fe200078e0200 */
[----:B0-----:R-:W-:Y:S05]  /*0180*/  @!P1 LDS R3, [R0] ;  /* 0x0000000000039984 */ /* 0x001fea0000000800 */
[----:B------:R-:W0:Y:S02]  /*0190*/  @!P1 LDS R2, [R2] ;  /* 0x0000000002029984 */ /* 0x000e240000000800 */
[----:B0-----:R-:W-:-:S05]  /*01a0*/  @!P1 IMAD.IADD R3, R2, 0x1, R3 ;  /* 0x0000000102039824 */ /* 0x001fca00078e0203 */
[----:B------:R1:W-:Y:S01]  /*01b0*/  @!P1 STS [R0], R3 ;  /* 0x0000000300009388 */ /* 0x0003e20000000800 */
[----:B------:R-:W-:Y:S01]  /*01c0*/  BAR.SYNC.DEFER_BLOCKING 0x0 ;  /* 0x0000000000007b1d */ /* 0x000fe20000010000 */
[----:B------:R-:W-:Y:S01]  /*01d0*/  ISETP.GT.U32.AND P1, PT, R4, 0x3, PT ;  /* 0x000000030400780c */ /* 0x000fe20003f24070 */
[----:B------:R-:W-:-:S12]  /*01e0*/  IMAD.MOV.U32 R4, RZ, RZ, R5 ;  /* 0x000000ffff047224 */ /* 0x000fd800078e0005 */
[----:B-1----:R-:W-:Y:S05]  /*01f0*/  @P1 BRA `(.L_x_10) ;  /* 0xfffffffc00d41947 */ /* 0x002fea000383ffff */
.L_x_9:
        /* <DEDUP_REMOVED lines=8> */
.L_x_11:
        /* <DEDUP_REMOVED lines=16> */
.L_x_15:


//--------------------- .nv.shared._Z18addBlockIncrementsPiPKiii --------------------------
	.section	.nv.shared._Z18addBlockIncrementsPiPKiii,"aw",@nobits
	.sectionflags	@""
	.align	16
	.zero		1024


//--------------------- .nv.shared.reserved.0     --------------------------
	.section	.nv.shared.reserved.0,"aw",@nobits
	.weak		__nv_reservedSMEM_offset_0_alias
	.size		__nv_reservedSMEM_offset_0_alias, 0, 64
	.other		__nv_reservedSMEM_offset_0_alias,@"STO_CUDA_RESERVED_SHARED STV_DEFAULT"
__nv_reservedSMEM_offset_0_alias:
	.zero		0
	.zero		64


//--------------------- .nv.shared._Z17segmentScanKernelPiPKii --------------------------
	.section	.nv.shared._Z17segmentScanKernelPiPKii,"aw",@nobits
	.sectionflags	@""
	.align	16
	.zero		1024


//--------------------- .nv.shared._Z10reductionAPiS_i --------------------------
	.section	.nv.shared._Z10reductionAPiS_i,"aw",@nobits
	.sectionflags	@""
	.align	16
	.zero		1024


//--------------------- .nv.shared._Z10reductionBPiS_i --------------------------
	.section	.nv.shared._Z10reductionBPiS_i,"aw",@nobits
	.sectionflags	@""
	.align	16
	.zero		1024


//--------------------- .nv.constant0._Z18addBlockIncrementsPiPKiii --------------------------
	.section	.nv.constant0._Z18addBlockIncrementsPiPKiii,"a",@progbits
	.sectionflags	@""
	.align	4
.nv.constant0._Z18addBlockIncrementsPiPKiii:
	.zero		920


//--------------------- .nv.constant0._Z17segmentScanKernelPiPKii --------------------------
	.section	.nv.constant0._Z17segmentScanKernelPiPKii,"a",@progbits
	.sectionflags	@""
	.align	4
.nv.constant0._Z17segmentScanKernelPiPKii:
	.zero		916


//--------------------- .nv.constant0._Z10reductionAPiS_i --------------------------
	.section	.nv.constant0._Z10reductionAPiS_i,"a",@progbits
	.sectionflags	@""
	.align	4
.nv.constant0._Z10reductionAPiS_i:
	.zero		916


//--------------------- .nv.constant0._Z10reductionBPiS_i --------------------------
	.section	.nv.constant0._Z10reductionBPiS_i,"a",@progbits
	.sectionflags	@""
	.align	4
.nv.constant0._Z10reductionBPiS_i:
	.zero		916


//--------------------- SYMBOLS --------------------------

	.type		.nv.reservedSmem.offset0,@object
	.size		.nv.reservedSmem.offset0,0x4
	.type		.nv.reservedSmem.cap,@object
	.size		.nv.reservedSmem.cap,0x4
